//
// Generated by NVIDIA NVVM Compiler
//
// Compiler Build ID: CL-36424714
// Cuda compilation tools, release 13.0, V13.0.88
// Based on NVVM 20.0.0
//

.version 9.0
.target sm_100
.address_size 64

	// .globl	_Z8printIDsv
.extern .func  (.param .b32 func_retval0) vprintf
(
	.param .b64 vprintf_param_0,
	.param .b64 vprintf_param_1
)
;
.global .align 1 .b8 $str[23] = {66, 108, 111, 99, 107, 58, 32, 37, 100, 44, 32, 84, 104, 114, 101, 97, 100, 58, 32, 37, 100, 10};

.visible .entry _Z8printIDsv()
{
	.local .align 8 .b8 	__local_depot0[8];
	.reg .b64 	%SP;
	.reg .b64 	%SPL;
	.reg .b32 	%r<5>;
	.reg .b64 	%rd<5>;

	mov.u64 	%SPL, __local_depot0;
	cvta.local.u64 	%SP, %SPL;
	add.u64 	%rd1, %SP, 0;
	add.u64 	%rd2, %SPL, 0;
	mov.u32 	%r1, %ctaid.x;
	mov.u32 	%r2, %tid.x;
	st.local.v2.u32 	[%rd2], {%r1, %r2};
	mov.u64 	%rd3, $str;
	cvta.global.u64 	%rd4, %rd3;
	{ // callseq 0, 0
	.param .b64 param0;
	st.param.b64 	[param0], %rd4;
	.param .b64 param1;
	st.param.b64 	[param1], %rd1;
	.param .b32 retval0;
	call.uni (retval0), 
	vprintf, 
	(
	param0, 
	param1
	);
	ld.param.b32 	%r3, [retval0];
	} // callseq 0
	ret;

}


// ===== COMPILED SASS (sm_100) =====

	.target	sm_100

	.elftype	@"ET_EXEC"


//--------------------- .note.nv.tkinfo           --------------------------
	.section	.note.nv.tkinfo,"",@"SHT_NOTE"
	.sectionflags	@"SHF_NOTE_NV_TKINFO"
	.tkinfo
        /*0018*/ 	.word	0x00000002
        /*0030*/ 	.string	""
        /*0030*/ 	.string	"ptxas"
        /*0030*/ 	.string	"Cuda compilation tools, release 13.0, V13.0.88"
        /*0030*/ 	.string	"Build cuda_13.0.r13.0/compiler.36424714_0"
        /*0030*/ 	.string	"-arch sm_100 -m 64 "



//--------------------- .note.nv.cuinfo           --------------------------
	.section	.note.nv.cuinfo,"",@"SHT_NOTE"
	.sectionflags	@"SHF_NOTE_NV_CUINFO"
        /*0018*/ 	.short	0x0002
        /*001a*/ 	.short	0x0064
        /*001c*/ 	.short	0x0082
	.zero		2


//--------------------- .nv.info                  --------------------------
	.section	.nv.info,"",@"SHT_CUDA_INFO"
	.align	4


	//----- nvinfo : EIATTR_REGCOUNT
	.align		4
        /*0000*/ 	.byte	0x04, 0x2f
        /*0002*/ 	.short	(.L_2 - .L_1)
	.align		4
.L_1:
        /*0004*/ 	.word	index@(_Z8printIDsv)
        /*0008*/ 	.word	0x00000018


	//----- nvinfo : EIATTR_FRAME_SIZE
	.align		4
.L_2:
        /*000c*/ 	.byte	0x04, 0x11
        /*000e*/ 	.short	(.L_4 - .L_3)
	.align		4
.L_3:
        /*0010*/ 	.word	index@(_Z8printIDsv)
        /*0014*/ 	.word	0x00000008


	//----- nvinfo : EIATTR_MIN_STACK_SIZE
	.align		4
.L_4:
        /*0018*/ 	.byte	0x04, 0x12
        /*001a*/ 	.short	(.L_6 - .L_5)
	.align		4
.L_5:
        /*001c*/ 	.word	index@(_Z8printIDsv)
        /*0020*/ 	.word	0x00000008
.L_6:


//--------------------- .nv.compat                --------------------------
	.section	.nv.compat,"",@"SHT_CUDA_COMPAT_INFO"
	.align	4
        /*0000*/ 	.byte	0x02, 0x09, 0x00, 0x00, 0x02, 0x02, 0x01, 0x00, 0x02, 0x05, 0x05, 0x00, 0x03, 0x07, 0x01, 0x01
        /*0010*/ 	.byte	0x02, 0x03, 0x00, 0x00, 0x02, 0x06, 0x01, 0x00, 0x04, 0x0b, 0x08, 0x00, 0x09, 0x00, 0x00, 0x00
        /*0020*/ 	.byte	0x00, 0x00, 0x00, 0x00


//--------------------- .nv.info._Z8printIDsv     --------------------------
	.section	.nv.info._Z8printIDsv,"",@"SHT_CUDA_INFO"
	.sectionflags	@""
	.align	4


	//----- nvinfo : EIATTR_CUDA_API_VERSION
	.align		4
        /*0000*/ 	.byte	0x04, 0x37
        /*0002*/ 	.short	(.L_8 - .L_7)
.L_7:
        /*0004*/ 	.word	0x00000082


	//----- nvinfo : EIATTR_SPARSE_MMA_MASK
	.align		4
.L_8:
        /*0008*/ 	.byte	0x03, 0x50
        /*000a*/ 	.short	0x0000


	//----- nvinfo : EIATTR_MAXREG_COUNT
	.align		4
        /*000c*/ 	.byte	0x03, 0x1b
        /*000e*/ 	.short	0x00ff


	//----- nvinfo : EIATTR_EXTERNS
	.align		4
        /*0010*/ 	.byte	0x04, 0x0f
        /*0012*/ 	.short	(.L_10 - .L_9)


	//   ....[0]....
	.align		4
.L_9:
        /*0014*/ 	.word	index@(vprintf)


	//----- nvinfo : EIATTR_MERCURY_ISA_VERSION
	.align		4
.L_10:
        /*0018*/ 	.byte	0x03, 0x5f
        /*001a*/ 	.short	0x0101


	//----- nvinfo : EIATTR_VRC_CTA_INIT_COUNT
	.align		4
        /*001c*/ 	.byte	0x02, 0x4a
	.zero		1
	.zero		1


	//----- nvinfo : EIATTR_SYSCALL_OFFSETS
	.align		4
        /*0020*/ 	.byte	0x04, 0x46
        /*0022*/ 	.short	(.L_12 - .L_11)


	//   ....[0]....
.L_11:
        /*0024*/ 	.word	0x000000f0


	//----- nvinfo : EIATTR_EXIT_INSTR_OFFSETS
	.align		4
.L_12:
        /*0028*/ 	.byte	0x04, 0x1c
        /*002a*/ 	.short	(.L_14 - .L_13)


	//   ....[0]....
.L_13:
        /*002c*/ 	.word	0x00000100


	//----- nvinfo : EIATTR_SW_WAR
	.align		4
.L_14:
        /*0030*/ 	.byte	0x04, 0x36
        /*0032*/ 	.short	(.L_16 - .L_15)
.L_15:
        /*0034*/ 	.word	0x00000008
.L_16:


//--------------------- .nv.callgraph             --------------------------
	.section	.nv.callgraph,"",@"SHT_CUDA_CALLGRAPH"
	.align	4
	.sectionentsize	8
	.align		4
        /*0000*/ 	.word	0x00000000
	.align		4
        /*0004*/ 	.word	0xffffffff
	.align		4
        /*0008*/ 	.word	index@(_Z8printIDsv)
	.align		4
        /*000c*/ 	.word	index@(vprintf)
	.align		4
        /*0010*/ 	.word	0x00000000
	.align		4
        /*0014*/ 	.word	0xfffffffe
	.align		4
        /*0018*/ 	.word	0x00000000
	.align		4
        /*001c*/ 	.word	0xfffffffd
	.align		4
        /*0020*/ 	.word	0x00000000
	.align		4
        /*0024*/ 	.word	0xfffffffc


//--------------------- .nv.constant4             --------------------------
	.section	.nv.constant4,"a",@progbits
	.align	8
	.align		8
.nv.constant4:
        /*0000*/ 	.dword	vprintf
	.align		8
        /*0008*/ 	.dword	$str


//--------------------- .text._Z8printIDsv        --------------------------
	.section	.text._Z8printIDsv,"ax",@progbits
	.align	128
        .global         _Z8printIDsv
        .type           _Z8printIDsv,@function
        .size           _Z8printIDsv,(.L_x_2 - _Z8printIDsv)
        .other          _Z8printIDsv,@"STO_CUDA_ENTRY STV_DEFAULT"
_Z8printIDsv:
.text._Z8printIDsv:
[----:B------:R-:W0:Y:S01]  /*0000*/  LDC R1, c[0x0][0x37c] ;  /* 0x0000df00ff017b82 */ /* 0x000e220000000800 */
[----:B------:R-:W1:Y:S01]  /*0010*/  S2R R8, SR_CTAID.X ;  /* 0x0000000000087919 */ /* 0x000e620000002500 */
[----:B0-----:R-:W-:Y:S01]  /*0020*/  VIADD R1, R1, 0xfffffff8 ;  /* 0xfffffff801017836 */ /* 0x001fe20000000000 */
[----:B------:R-:W-:Y:S01]  /*0030*/  MOV R0, 0x0 ;  /* 0x0000000000007802 */ /* 0x000fe20000000f00 */
[----:B------:R-:W0:Y:S01]  /*0040*/  LDCU UR4, c[0x0][0x2f8] ;  /* 0x00005f00ff0477ac */ /* 0x000e220008000800 */
[----:B------:R-:W1:Y:S03]  /*0050*/  S2R R9, SR_TID.X ;  /* 0x0000000000097919 */ /* 0x000e660000002100 */
[----:B------:R2:W3:Y:S01]  /*0060*/  LDC.64 R2, c[0x4][R0] ;  /* 0x0100000000027b82 */ /* 0x0004e20000000a00 */
[----:B------:R-:W4:Y:S01]  /*0070*/  LDCU.64 UR6, c[0x4][0x8] ;  /* 0x01000100ff0677ac */ /* 0x000f220008000a00 */
[----:B------:R-:W5:Y:S01]  /*0080*/  LDCU UR5, c[0x0][0x2fc] ;  /* 0x00005f80ff0577ac */ /* 0x000f620008000800 */
[----:B0-----:R-:W-:Y:S01]  /*0090*/  IADD3 R6, P0, PT, R1, UR4, RZ ;  /* 0x0000000401067c10 */ /* 0x001fe2000ff1e0ff */
[----:B----4-:R-:W-:Y:S01]  /*00a0*/  IMAD.U32 R4, RZ, RZ, UR6 ;  /* 0x00000006ff047e24 */ /* 0x010fe2000f8e00ff */
[----:B------:R-:W-:-:S03]  /*00b0*/  MOV R5, UR7 ;  /* 0x0000000700057c02 */ /* 0x000fc60008000f00 */
[----:B-----5:R-:W-:Y:S01]  /*00c0*/  IMAD.X R7, RZ, RZ, UR5, P0 ;  /* 0x00000005ff077e24 */ /* 0x020fe200080e06ff */
[----:B-1----:R2:W-:Y:S07]  /*00d0*/  STL.64 [R1], R8 ;  /* 0x0000000801007387 */ /* 0x0025ee0000100a00 */
[----:B------:R-:W-:-:S07]  /*00e0*/  LEPC R20, `(.L_x_0) ;  /* 0x000000001014794e */ /* 0x000fce0000000000 */
[----:B--23--:R-:W-:Y:S05]  /*00f0*/  CALL.ABS.NOINC R2 ;  /* 0x0000000002007343 */ /* 0x00cfea0003c00000 */
.L_x_0:
[----:B------:R-:W-:Y:S05]  /*0100*/  EXIT ;  /* 0x000000000000794d */ /* 0x000fea0003800000 */
.L_x_1:
[----:B------:R-:W-:-:S00]  /*0110*/  BRA `(.L_x_1) ;  /* 0xfffffffc00fc7947 */ /* 0x000fc0000383ffff */
[----:B------:R-:W-:-:S00]  /*0120*/  NOP ;  /* 0x0000000000007918 */ /* 0x000fc00000000000 */
        /* <DEDUP_REMOVED lines=13> */
.L_x_2:


//--------------------- .nv.global.init           --------------------------
	.section	.nv.global.init,"aw",@progbits
.nv.global.init:
	.type		$str,@object
	.size		$str,(.L_0 - $str)
$str:
        /*0000*/ 	.byte	0x42, 0x6c, 0x6f, 0x63, 0x6b, 0x3a, 0x20, 0x25, 0x64, 0x2c, 0x20, 0x54, 0x68, 0x72, 0x65, 0x61
        /*0010*/ 	.byte	0x64, 0x3a, 0x20, 0x25, 0x64, 0x0a, 0x00
.L_0:


//--------------------- .nv.shared.reserved.0     --------------------------
	.section	.nv.shared.reserved.0,"aw",@nobits
	.weak		__nv_reservedSMEM_offset_0_alias
	.size		__nv_reservedSMEM_offset_0_alias, 0, 64
	.other		__nv_reservedSMEM_offset_0_alias,@"STO_CUDA_RESERVED_SHARED STV_DEFAULT"
__nv_reservedSMEM_offset_0_alias:
	.zero		0
	.zero		64


//--------------------- .nv.constant0._Z8printIDsv --------------------------
	.section	.nv.constant0._Z8printIDsv,"a",@progbits
	.sectionflags	@""
	.align	4
.nv.constant0._Z8printIDsv:
	.zero		896


//--------------------- SYMBOLS --------------------------

	.type		.nv.reservedSmem.offset0,@object
	.size		.nv.reservedSmem.offset0,0x4
	.type		vprintf,@function
